//
// Generated by NVIDIA NVVM Compiler
//
// Compiler Build ID: CL-36424714
// Cuda compilation tools, release 13.0, V13.0.88
// Based on NVVM 20.0.0
//

.version 9.0
.target sm_100
.address_size 64

	// .globl	_Z12square_arrayPfi

.visible .entry _Z12square_arrayPfi(
	.param .u64 .ptr .align 1 _Z12square_arrayPfi_param_0,
	.param .u32 _Z12square_arrayPfi_param_1
)
{
	.reg .pred 	%p<2>;
	.reg .b32 	%r<6>;
	.reg .b32 	%f<3>;
	.reg .b64 	%rd<5>;

	ld.param.u64 	%rd1, [_Z12square_arrayPfi_param_0];
	ld.param.u32 	%r2, [_Z12square_arrayPfi_param_1];
	mov.u32 	%r3, %ctaid.x;
	mov.u32 	%r4, %ntid.x;
	mov.u32 	%r5, %tid.x;
	mad.lo.s32 	%r1, %r3, %r4, %r5;
	setp.ge.s32 	%p1, %r1, %r2;
	@%p1 bra 	$L__BB0_2;
	cvta.to.global.u64 	%rd2, %rd1;
	mul.wide.s32 	%rd3, %r1, 4;
	add.s64 	%rd4, %rd2, %rd3;
	ld.global.f32 	%f1, [%rd4];
	mul.f32 	%f2, %f1, %f1;
	st.global.f32 	[%rd4], %f2;
$L__BB0_2:
	ret;

}


// ===== COMPILED SASS (sm_100) =====

	.target	sm_100

	.elftype	@"ET_EXEC"


//--------------------- .note.nv.tkinfo           --------------------------
	.section	.note.nv.tkinfo,"",@"SHT_NOTE"
	.sectionflags	@"SHF_NOTE_NV_TKINFO"
	.tkinfo
        /*0018*/ 	.word	0x00000002
        /*0030*/ 	.string	""
        /*0030*/ 	.string	"ptxas"
        /*0030*/ 	.string	"Cuda compilation tools, release 13.0, V13.0.88"
        /*0030*/ 	.string	"Build cuda_13.0.r13.0/compiler.36424714_0"
        /*0030*/ 	.string	"-arch sm_100 -m 64 "



//--------------------- .note.nv.cuinfo           --------------------------
	.section	.note.nv.cuinfo,"",@"SHT_NOTE"
	.sectionflags	@"SHF_NOTE_NV_CUINFO"
        /*0018*/ 	.short	0x0002
        /*001a*/ 	.short	0x0064
        /*001c*/ 	.short	0x0082
	.zero		2


//--------------------- .nv.info                  --------------------------
	.section	.nv.info,"",@"SHT_CUDA_INFO"
	.align	4


	//----- nvinfo : EIATTR_REGCOUNT
	.align		4
        /*0000*/ 	.byte	0x04, 0x2f
        /*0002*/ 	.short	(.L_1 - .L_0)
	.align		4
.L_0:
        /*0004*/ 	.word	index@(_Z12square_arrayPfi)
        /*0008*/ 	.word	0x00000008


	//----- nvinfo : EIATTR_FRAME_SIZE
	.align		4
.L_1:
        /*000c*/ 	.byte	0x04, 0x11
        /*000e*/ 	.short	(.L_3 - .L_2)
	.align		4
.L_2:
        /*0010*/ 	.word	index@(_Z12square_arrayPfi)
        /*0014*/ 	.word	0x00000000


	//----- nvinfo : EIATTR_MIN_STACK_SIZE
	.align		4
.L_3:
        /*0018*/ 	.byte	0x04, 0x12
        /*001a*/ 	.short	(.L_5 - .L_4)
	.align		4
.L_4:
        /*001c*/ 	.word	index@(_Z12square_arrayPfi)
        /*0020*/ 	.word	0x00000000
.L_5:


//--------------------- .nv.compat                --------------------------
	.section	.nv.compat,"",@"SHT_CUDA_COMPAT_INFO"
	.align	4
        /*0000*/ 	.byte	0x02, 0x09, 0x00, 0x00, 0x02, 0x02, 0x01, 0x00, 0x02, 0x05, 0x05, 0x00, 0x03, 0x07, 0x01, 0x01
        /*0010*/ 	.byte	0x02, 0x03, 0x00, 0x00, 0x02, 0x06, 0x01, 0x00, 0x04, 0x0b, 0x08, 0x00, 0x09, 0x00, 0x00, 0x00
        /*0020*/ 	.byte	0x00, 0x00, 0x00, 0x00


//--------------------- .nv.info._Z12square_arrayPfi --------------------------
	.section	.nv.info._Z12square_arrayPfi,"",@"SHT_CUDA_INFO"
	.sectionflags	@""
	.align	4


	//----- nvinfo : EIATTR_CUDA_API_VERSION
	.align		4
        /*0000*/ 	.byte	0x04, 0x37
        /*0002*/ 	.short	(.L_7 - .L_6)
.L_6:
        /*0004*/ 	.word	0x00000082


	//----- nvinfo : EIATTR_KPARAM_INFO
	.align		4
.L_7:
        /*0008*/ 	.byte	0x04, 0x17
        /*000a*/ 	.short	(.L_9 - .L_8)
.L_8:
        /*000c*/ 	.word	0x00000000
        /*0010*/ 	.short	0x0001
        /*0012*/ 	.short	0x0008
        /*0014*/ 	.byte	0x00, 0xf0, 0x11, 0x00


	//----- nvinfo : EIATTR_KPARAM_INFO
	.align		4
.L_9:
        /*0018*/ 	.byte	0x04, 0x17
        /*001a*/ 	.short	(.L_11 - .L_10)
.L_10:
        /*001c*/ 	.word	0x00000000
        /*0020*/ 	.short	0x0000
        /*0022*/ 	.short	0x0000
        /*0024*/ 	.byte	0x00, 0xf5, 0x21, 0x00


	//----- nvinfo : EIATTR_SPARSE_MMA_MASK
	.align		4
.L_11:
        /*0028*/ 	.byte	0x03, 0x50
        /*002a*/ 	.short	0x0000


	//----- nvinfo : EIATTR_MAXREG_COUNT
	.align		4
        /*002c*/ 	.byte	0x03, 0x1b
        /*002e*/ 	.short	0x00ff


	//----- nvinfo : EIATTR_MERCURY_ISA_VERSION
	.align		4
        /*0030*/ 	.byte	0x03, 0x5f
        /*0032*/ 	.short	0x0101


	//----- nvinfo : EIATTR_VRC_CTA_INIT_COUNT
	.align		4
        /*0034*/ 	.byte	0x02, 0x4a
	.zero		1
	.zero		1


	//----- nvinfo : EIATTR_EXIT_INSTR_OFFSETS
	.align		4
        /*0038*/ 	.byte	0x04, 0x1c
        /*003a*/ 	.short	(.L_13 - .L_12)


	//   ....[0]....
.L_12:
        /*003c*/ 	.word	0x00000070


	//   ....[1]....
        /*0040*/ 	.word	0x000000e0


	//----- nvinfo : EIATTR_CBANK_PARAM_SIZE
	.align		4
.L_13:
        /*0044*/ 	.byte	0x03, 0x19
        /*0046*/ 	.short	0x000c


	//----- nvinfo : EIATTR_PARAM_CBANK
	.align		4
        /*0048*/ 	.byte	0x04, 0x0a
        /*004a*/ 	.short	(.L_15 - .L_14)
	.align		4
.L_14:
        /*004c*/ 	.word	index@(.nv.constant0._Z12square_arrayPfi)
        /*0050*/ 	.short	0x0380
        /*0052*/ 	.short	0x000c


	//----- nvinfo : EIATTR_SW_WAR
	.align		4
.L_15:
        /*0054*/ 	.byte	0x04, 0x36
        /*0056*/ 	.short	(.L_17 - .L_16)
.L_16:
        /*0058*/ 	.word	0x00000008
.L_17:


//--------------------- .nv.callgraph             --------------------------
	.section	.nv.callgraph,"",@"SHT_CUDA_CALLGRAPH"
	.align	4
	.sectionentsize	8
	.align		4
        /*0000*/ 	.word	0x00000000
	.align		4
        /*0004*/ 	.word	0xffffffff
	.align		4
        /*0008*/ 	.word	0x00000000
	.align		4
        /*000c*/ 	.word	0xfffffffe
	.align		4
        /*0010*/ 	.word	0x00000000
	.align		4
        /*0014*/ 	.word	0xfffffffd
	.align		4
        /*0018*/ 	.word	0x00000000
	.align		4
        /*001c*/ 	.word	0xfffffffc


//--------------------- .text._Z12square_arrayPfi --------------------------
	.section	.text._Z12square_arrayPfi,"ax",@progbits
	.align	128
        .global         _Z12square_arrayPfi
        .type           _Z12square_arrayPfi,@function
        .size           _Z12square_arrayPfi,(.L_x_1 - _Z12square_arrayPfi)
        .other          _Z12square_arrayPfi,@"STO_CUDA_ENTRY STV_DEFAULT"
_Z12square_arrayPfi:
.text._Z12square_arrayPfi:
[----:B------:R-:W-:Y:S01]  /*0000*/  LDC R1, c[0x0][0x37c] ;  /* 0x0000df00ff017b82 */ /* 0x000fe20000000800 */
[----:B------:R-:W0:Y:S07]  /*0010*/  S2R R0, SR_TID.X ;  /* 0x0000000000007919 */ /* 0x000e2e0000002100 */
[----:B------:R-:W0:Y:S01]  /*0020*/  S2UR UR4, SR_CTAID.X ;  /* 0x00000000000479c3 */ /* 0x000e220000002500 */
[----:B------:R-:W1:Y:S07]  /*0030*/  LDCU UR5, c[0x0][0x388] ;  /* 0x00007100ff0577ac */ /* 0x000e6e0008000800 */
[----:B------:R-:W0:Y:S02]  /*0040*/  LDC R5, c[0x0][0x360] ;  /* 0x0000d800ff057b82 */ /* 0x000e240000000800 */
[----:B0-----:R-:W-:-:S05]  /*0050*/  IMAD R5, R5, UR4, R0 ;  /* 0x0000000405057c24 */ /* 0x001fca000f8e0200 */
[----:B-1----:R-:W-:-:S13]  /*0060*/  ISETP.GE.AND P0, PT, R5, UR5, PT ;  /* 0x0000000505007c0c */ /* 0x002fda000bf06270 */
[----:B------:R-:W-:Y:S05]  /*0070*/  @P0 EXIT ;  /* 0x000000000000094d */ /* 0x000fea0003800000 */
[----:B------:R-:W0:Y:S01]  /*0080*/  LDC.64 R2, c[0x0][0x380] ;  /* 0x0000e000ff027b82 */ /* 0x000e220000000a00 */
[----:B------:R-:W1:Y:S01]  /*0090*/  LDCU.64 UR4, c[0x0][0x358] ;  /* 0x00006b00ff0477ac */ /* 0x000e620008000a00 */
[----:B0-----:R-:W-:-:S05]  /*00a0*/  IMAD.WIDE R2, R5, 0x4, R2 ;  /* 0x0000000405027825 */ /* 0x001fca00078e0202 */
[----:B-1----:R-:W2:Y:S02]  /*00b0*/  LDG.E R0, desc[UR4][R2.64] ;  /* 0x0000000402007981 */ /* 0x002ea4000c1e1900 */
[----:B--2---:R-:W-:-:S05]  /*00c0*/  FMUL R5, R0, R0 ;  /* 0x0000000000057220 */ /* 0x004fca0000400000 */
[----:B------:R-:W-:Y:S01]  /*00d0*/  STG.E desc[UR4][R2.64], R5 ;  /* 0x0000000502007986 */ /* 0x000fe2000c101904 */
[----:B------:R-:W-:Y:S05]  /*00e0*/  EXIT ;  /* 0x000000000000794d */ /* 0x000fea0003800000 */
.L_x_0:
[----:B------:R-:W-:-:S00]  /*00f0*/  BRA `(.L_x_0) ;  /* 0xfffffffc00fc7947 */ /* 0x000fc0000383ffff */
[----:B------:R-:W-:-:S00]  /*0100*/  NOP ;  /* 0x0000000000007918 */ /* 0x000fc00000000000 */
[----:B------:R-:W-:-:S00]  /*0110*/  NOP ;  /* 0x0000000000007918 */ /* 0x000fc00000000000 */
[----:B------:R-:W-:-:S00]  /*0120*/  NOP ;  /* 0x0000000000007918 */ /* 0x000fc00000000000 */
[----:B------:R-:W-:-:S00]  /*0130*/  NOP ;  /* 0x0000000000007918 */ /* 0x000fc00000000000 */
[----:B------:R-:W-:-:S00]  /*0140*/  NOP ;  /* 0x0000000000007918 */ /* 0x000fc00000000000 */
[----:B------:R-:W-:-:S00]  /*0150*/  NOP ;  /* 0x0000000000007918 */ /* 0x000fc00000000000 */
[----:B------:R-:W-:-:S00]  /*0160*/  NOP ;  /* 0x0000000000007918 */ /* 0x000fc00000000000 */
[----:B------:R-:W-:-:S00]  /*0170*/  NOP ;  /* 0x0000000000007918 */ /* 0x000fc00000000000 */
.L_x_1:


//--------------------- .nv.shared.reserved.0     --------------------------
	.section	.nv.shared.reserved.0,"aw",@nobits
	.weak		__nv_reservedSMEM_offset_0_alias
	.size		__nv_reservedSMEM_offset_0_alias, 0, 64
	.other		__nv_reservedSMEM_offset_0_alias,@"STO_CUDA_RESERVED_SHARED STV_DEFAULT"
__nv_reservedSMEM_offset_0_alias:
	.zero		0
	.zero		64


//--------------------- .nv.constant0._Z12square_arrayPfi --------------------------
	.section	.nv.constant0._Z12square_arrayPfi,"a",@progbits
	.sectionflags	@""
	.align	4
.nv.constant0._Z12square_arrayPfi:
	.zero		908


//--------------------- SYMBOLS --------------------------

	.type		.nv.reservedSmem.offset0,@object
	.size		.nv.reservedSmem.offset0,0x4
